//
// Generated by NVIDIA NVVM Compiler
//
// Compiler Build ID: CL-36424714
// Cuda compilation tools, release 13.0, V13.0.88
// Based on NVVM 20.0.0
//

.version 9.0
.target sm_100
.address_size 64

	// .globl	computeSimilarityCounts

.visible .entry computeSimilarityCounts(
	.param .u64 .ptr .align 1 computeSimilarityCounts_param_0,
	.param .u64 .ptr .align 1 computeSimilarityCounts_param_1,
	.param .u64 .ptr .align 1 computeSimilarityCounts_param_2,
	.param .u32 computeSimilarityCounts_param_3,
	.param .u32 computeSimilarityCounts_param_4
)
{
	.reg .pred 	%p<3>;
	.reg .b32 	%r<11>;
	.reg .b64 	%rd<11>;

	ld.param.u64 	%rd1, [computeSimilarityCounts_param_0];
	ld.param.u64 	%rd2, [computeSimilarityCounts_param_1];
	ld.param.u64 	%rd3, [computeSimilarityCounts_param_2];
	ld.param.u32 	%r4, [computeSimilarityCounts_param_3];
	ld.param.u32 	%r3, [computeSimilarityCounts_param_4];
	mov.u32 	%r5, %ctaid.x;
	mov.u32 	%r6, %ntid.x;
	mov.u32 	%r7, %tid.x;
	mad.lo.s32 	%r1, %r5, %r6, %r7;
	setp.ge.s32 	%p1, %r1, %r4;
	@%p1 bra 	$L__BB0_3;
	cvta.to.global.u64 	%rd4, %rd1;
	mul.wide.s32 	%rd5, %r1, 4;
	add.s64 	%rd6, %rd4, %rd5;
	ld.global.u32 	%r2, [%rd6];
	setp.ge.s32 	%p2, %r2, %r3;
	@%p2 bra 	$L__BB0_3;
	cvta.to.global.u64 	%rd7, %rd2;
	mul.wide.s32 	%rd8, %r2, 4;
	add.s64 	%rd9, %rd7, %rd8;
	ld.global.u32 	%r8, [%rd9];
	mul.lo.s32 	%r9, %r8, %r2;
	cvta.to.global.u64 	%rd10, %rd3;
	atom.global.add.u32 	%r10, [%rd10], %r9;
$L__BB0_3:
	ret;

}


// ===== COMPILED SASS (sm_100) =====

	.target	sm_100

	.elftype	@"ET_EXEC"


//--------------------- .note.nv.tkinfo           --------------------------
	.section	.note.nv.tkinfo,"",@"SHT_NOTE"
	.sectionflags	@"SHF_NOTE_NV_TKINFO"
	.tkinfo
        /*0018*/ 	.word	0x00000002
        /*0030*/ 	.string	""
        /*0030*/ 	.string	"ptxas"
        /*0030*/ 	.string	"Cuda compilation tools, release 13.0, V13.0.88"
        /*0030*/ 	.string	"Build cuda_13.0.r13.0/compiler.36424714_0"
        /*0030*/ 	.string	"-arch sm_100 -m 64 "



//--------------------- .note.nv.cuinfo           --------------------------
	.section	.note.nv.cuinfo,"",@"SHT_NOTE"
	.sectionflags	@"SHF_NOTE_NV_CUINFO"
        /*0018*/ 	.short	0x0002
        /*001a*/ 	.short	0x0064
        /*001c*/ 	.short	0x0082
	.zero		2


//--------------------- .nv.info                  --------------------------
	.section	.nv.info,"",@"SHT_CUDA_INFO"
	.align	4


	//----- nvinfo : EIATTR_REGCOUNT
	.align		4
        /*0000*/ 	.byte	0x04, 0x2f
        /*0002*/ 	.short	(.L_1 - .L_0)
	.align		4
.L_0:
        /*0004*/ 	.word	index@(computeSimilarityCounts)
        /*0008*/ 	.word	0x0000000a


	//----- nvinfo : EIATTR_FRAME_SIZE
	.align		4
.L_1:
        /*000c*/ 	.byte	0x04, 0x11
        /*000e*/ 	.short	(.L_3 - .L_2)
	.align		4
.L_2:
        /*0010*/ 	.word	index@(computeSimilarityCounts)
        /*0014*/ 	.word	0x00000000


	//----- nvinfo : EIATTR_MIN_STACK_SIZE
	.align		4
.L_3:
        /*0018*/ 	.byte	0x04, 0x12
        /*001a*/ 	.short	(.L_5 - .L_4)
	.align		4
.L_4:
        /*001c*/ 	.word	index@(computeSimilarityCounts)
        /*0020*/ 	.word	0x00000000
.L_5:


//--------------------- .nv.compat                --------------------------
	.section	.nv.compat,"",@"SHT_CUDA_COMPAT_INFO"
	.align	4
        /*0000*/ 	.byte	0x02, 0x09, 0x00, 0x00, 0x02, 0x02, 0x01, 0x00, 0x02, 0x05, 0x05, 0x00, 0x03, 0x07, 0x01, 0x01
        /*0010*/ 	.byte	0x02, 0x03, 0x00, 0x00, 0x02, 0x06, 0x01, 0x00, 0x04, 0x0b, 0x08, 0x00, 0x09, 0x00, 0x00, 0x00
        /*0020*/ 	.byte	0x00, 0x00, 0x00, 0x00


//--------------------- .nv.info.computeSimilarityCounts --------------------------
	.section	.nv.info.computeSimilarityCounts,"",@"SHT_CUDA_INFO"
	.sectionflags	@""
	.align	4


	//----- nvinfo : EIATTR_CUDA_API_VERSION
	.align		4
        /*0000*/ 	.byte	0x04, 0x37
        /*0002*/ 	.short	(.L_7 - .L_6)
.L_6:
        /*0004*/ 	.word	0x00000082


	//----- nvinfo : EIATTR_KPARAM_INFO
	.align		4
.L_7:
        /*0008*/ 	.byte	0x04, 0x17
        /*000a*/ 	.short	(.L_9 - .L_8)
.L_8:
        /*000c*/ 	.word	0x00000000
        /*0010*/ 	.short	0x0004
        /*0012*/ 	.short	0x001c
        /*0014*/ 	.byte	0x00, 0xf0, 0x11, 0x00


	//----- nvinfo : EIATTR_KPARAM_INFO
	.align		4
.L_9:
        /*0018*/ 	.byte	0x04, 0x17
        /*001a*/ 	.short	(.L_11 - .L_10)
.L_10:
        /*001c*/ 	.word	0x00000000
        /*0020*/ 	.short	0x0003
        /*0022*/ 	.short	0x0018
        /*0024*/ 	.byte	0x00, 0xf0, 0x11, 0x00


	//----- nvinfo : EIATTR_KPARAM_INFO
	.align		4
.L_11:
        /*0028*/ 	.byte	0x04, 0x17
        /*002a*/ 	.short	(.L_13 - .L_12)
.L_12:
        /*002c*/ 	.word	0x00000000
        /*0030*/ 	.short	0x0002
        /*0032*/ 	.short	0x0010
        /*0034*/ 	.byte	0x00, 0xf5, 0x21, 0x00


	//----- nvinfo : EIATTR_KPARAM_INFO
	.align		4
.L_13:
        /*0038*/ 	.byte	0x04, 0x17
        /*003a*/ 	.short	(.L_15 - .L_14)
.L_14:
        /*003c*/ 	.word	0x00000000
        /*0040*/ 	.short	0x0001
        /*0042*/ 	.short	0x0008
        /*0044*/ 	.byte	0x00, 0xf5, 0x21, 0x00


	//----- nvinfo : EIATTR_KPARAM_INFO
	.align		4
.L_15:
        /*0048*/ 	.byte	0x04, 0x17
        /*004a*/ 	.short	(.L_17 - .L_16)
.L_16:
        /*004c*/ 	.word	0x00000000
        /*0050*/ 	.short	0x0000
        /*0052*/ 	.short	0x0000
        /*0054*/ 	.byte	0x00, 0xf5, 0x21, 0x00


	//----- nvinfo : EIATTR_SPARSE_MMA_MASK
	.align		4
.L_17:
        /*0058*/ 	.byte	0x03, 0x50
        /*005a*/ 	.short	0x0000


	//----- nvinfo : EIATTR_MAXREG_COUNT
	.align		4
        /*005c*/ 	.byte	0x03, 0x1b
        /*005e*/ 	.short	0x00ff


	//----- nvinfo : EIATTR_MERCURY_ISA_VERSION
	.align		4
        /*0060*/ 	.byte	0x03, 0x5f
        /*0062*/ 	.short	0x0101


	//----- nvinfo : EIATTR_INT_WARP_WIDE_INSTR_OFFSETS
	.align		4
        /*0064*/ 	.byte	0x04, 0x31
        /*0066*/ 	.short	(.L_19 - .L_18)


	//   ....[0]....
.L_18:
        /*0068*/ 	.word	0x00000120


	//   ....[1]....
        /*006c*/ 	.word	0x00000180


	//----- nvinfo : EIATTR_VRC_CTA_INIT_COUNT
	.align		4
.L_19:
        /*0070*/ 	.byte	0x02, 0x4a
	.zero		1
	.zero		1


	//----- nvinfo : EIATTR_EXIT_INSTR_OFFSETS
	.align		4
        /*0074*/ 	.byte	0x04, 0x1c
        /*0076*/ 	.short	(.L_21 - .L_20)


	//   ....[0]....
.L_20:
        /*0078*/ 	.word	0x00000070


	//   ....[1]....
        /*007c*/ 	.word	0x000000e0


	//   ....[2]....
        /*0080*/ 	.word	0x000001b0


	//----- nvinfo : EIATTR_CBANK_PARAM_SIZE
	.align		4
.L_21:
        /*0084*/ 	.byte	0x03, 0x19
        /*0086*/ 	.short	0x0020


	//----- nvinfo : EIATTR_PARAM_CBANK
	.align		4
        /*0088*/ 	.byte	0x04, 0x0a
        /*008a*/ 	.short	(.L_23 - .L_22)
	.align		4
.L_22:
        /*008c*/ 	.word	index@(.nv.constant0.computeSimilarityCounts)
        /*0090*/ 	.short	0x0380
        /*0092*/ 	.short	0x0020


	//----- nvinfo : EIATTR_SW_WAR
	.align		4
.L_23:
        /*0094*/ 	.byte	0x04, 0x36
        /*0096*/ 	.short	(.L_25 - .L_24)
.L_24:
        /*0098*/ 	.word	0x00000008
.L_25:


//--------------------- .nv.callgraph             --------------------------
	.section	.nv.callgraph,"",@"SHT_CUDA_CALLGRAPH"
	.align	4
	.sectionentsize	8
	.align		4
        /*0000*/ 	.word	0x00000000
	.align		4
        /*0004*/ 	.word	0xffffffff
	.align		4
        /*0008*/ 	.word	0x00000000
	.align		4
        /*000c*/ 	.word	0xfffffffe
	.align		4
        /*0010*/ 	.word	0x00000000
	.align		4
        /*0014*/ 	.word	0xfffffffd
	.align		4
        /*0018*/ 	.word	0x00000000
	.align		4
        /*001c*/ 	.word	0xfffffffc


//--------------------- .text.computeSimilarityCounts --------------------------
	.section	.text.computeSimilarityCounts,"ax",@progbits
	.align	128
        .global         computeSimilarityCounts
        .type           computeSimilarityCounts,@function
        .size           computeSimilarityCounts,(.L_x_1 - computeSimilarityCounts)
        .other          computeSimilarityCounts,@"STO_CUDA_ENTRY STV_DEFAULT"
computeSimilarityCounts:
.text.computeSimilarityCounts:
[----:B------:R-:W-:Y:S01]  /*0000*/  LDC R1, c[0x0][0x37c] ;  /* 0x0000df00ff017b82 */ /* 0x000fe20000000800 */
[----:B------:R-:W0:Y:S07]  /*0010*/  S2R R0, SR_TID.X ;  /* 0x0000000000007919 */ /* 0x000e2e0000002100 */
[----:B------:R-:W0:Y:S01]  /*0020*/  S2UR UR4, SR_CTAID.X ;  /* 0x00000000000479c3 */ /* 0x000e220000002500 */
[----:B------:R-:W1:Y:S07]  /*0030*/  LDCU UR5, c[0x0][0x398] ;  /* 0x00007300ff0577ac */ /* 0x000e6e0008000800 */
[----:B------:R-:W0:Y:S02]  /*0040*/  LDC R5, c[0x0][0x360] ;  /* 0x0000d800ff057b82 */ /* 0x000e240000000800 */
[----:B0-----:R-:W-:-:S05]  /*0050*/  IMAD R5, R5, UR4, R0 ;  /* 0x0000000405057c24 */ /* 0x001fca000f8e0200 */
[----:B-1----:R-:W-:-:S13]  /*0060*/  ISETP.GE.AND P0, PT, R5, UR5, PT ;  /* 0x0000000505007c0c */ /* 0x002fda000bf06270 */
[----:B------:R-:W-:Y:S05]  /*0070*/  @P0 EXIT ;  /* 0x000000000000094d */ /* 0x000fea0003800000 */
[----:B------:R-:W0:Y:S01]  /*0080*/  LDC.64 R2, c[0x0][0x380] ;  /* 0x0000e000ff027b82 */ /* 0x000e220000000a00 */
[----:B------:R-:W1:Y:S01]  /*0090*/  LDCU.64 UR6, c[0x0][0x358] ;  /* 0x00006b00ff0677ac */ /* 0x000e620008000a00 */
[----:B------:R-:W2:Y:S01]  /*00a0*/  LDCU UR4, c[0x0][0x39c] ;  /* 0x00007380ff0477ac */ /* 0x000ea20008000800 */
[----:B0-----:R-:W-:-:S05]  /*00b0*/  IMAD.WIDE R2, R5, 0x4, R2 ;  /* 0x0000000405027825 */ /* 0x001fca00078e0202 */
[----:B-1----:R-:W2:Y:S02]  /*00c0*/  LDG.E R5, desc[UR6][R2.64] ;  /* 0x0000000602057981 */ /* 0x002ea4000c1e1900 */
[----:B--2---:R-:W-:-:S13]  /*00d0*/  ISETP.GE.AND P0, PT, R5, UR4, PT ;  /* 0x0000000405007c0c */ /* 0x004fda000bf06270 */
[----:B------:R-:W-:Y:S05]  /*00e0*/  @P0 EXIT ;  /* 0x000000000000094d */ /* 0x000fea0003800000 */
[----:B------:R-:W0:Y:S02]  /*00f0*/  LDC.64 R2, c[0x0][0x388] ;  /* 0x0000e200ff027b82 */ /* 0x000e240000000a00 */
[----:B0-----:R-:W-:-:S06]  /*0100*/  IMAD.WIDE R2, R5, 0x4, R2 ;  /* 0x0000000405027825 */ /* 0x001fcc00078e0202 */
[----:B------:R-:W2:Y:S01]  /*0110*/  LDG.E R2, desc[UR6][R2.64] ;  /* 0x0000000602027981 */ /* 0x000ea2000c1e1900 */
[----:B------:R-:W-:Y:S02]  /*0120*/  VOTEU.ANY UR4, UPT, PT ;  /* 0x0000000000047886 */ /* 0x000fe400038e0100 */
[----:B------:R-:W-:Y:S01]  /*0130*/  UFLO.U32 UR4, UR4 ;  /* 0x00000004000472bd */ /* 0x000fe200080e0000 */
[----:B------:R-:W0:Y:S05]  /*0140*/  S2R R6, SR_LANEID ;  /* 0x0000000000067919 */ /* 0x000e2a0000000000 */
[----:B0-----:R-:W-:Y:S01]  /*0150*/  ISETP.EQ.U32.AND P0, PT, R6, UR4, PT ;  /* 0x0000000406007c0c */ /* 0x001fe2000bf02070 */
[----:B--2---:R-:W-:-:S02]  /*0160*/  IMAD R0, R5, R2, RZ ;  /* 0x0000000205007224 */ /* 0x004fc400078e02ff */
[----:B------:R-:W0:Y:S08]  /*0170*/  LDC.64 R4, c[0x0][0x390] ;  /* 0x0000e400ff047b82 */ /* 0x000e300000000a00 */
[----:B------:R-:W1:Y:S02]  /*0180*/  REDUX.SUM UR5, R0 ;  /* 0x00000000000573c4 */ /* 0x000e64000000c000 */
[----:B-1----:R-:W-:-:S05]  /*0190*/  MOV R7, UR5 ;  /* 0x0000000500077c02 */ /* 0x002fca0008000f00 */
[----:B0-----:R-:W-:Y:S01]  /*01a0*/  @P0 REDG.E.ADD.STRONG.GPU desc[UR6][R4.64], R7 ;  /* 0x000000070400098e */ /* 0x001fe2000c12e106 */
[----:B------:R-:W-:Y:S05]  /*01b0*/  EXIT ;  /* 0x000000000000794d */ /* 0x000fea0003800000 */
.L_x_0:
[----:B------:R-:W-:-:S00]  /*01c0*/  BRA `(.L_x_0) ;  /* 0xfffffffc00fc7947 */ /* 0x000fc0000383ffff */
[----:B------:R-:W-:-:S00]  /*01d0*/  NOP ;  /* 0x0000000000007918 */ /* 0x000fc00000000000 */
        /* <DEDUP_REMOVED lines=10> */
.L_x_1:


//--------------------- .nv.shared.reserved.0     --------------------------
	.section	.nv.shared.reserved.0,"aw",@nobits
	.weak		__nv_reservedSMEM_offset_0_alias
	.size		__nv_reservedSMEM_offset_0_alias, 0, 64
	.other		__nv_reservedSMEM_offset_0_alias,@"STO_CUDA_RESERVED_SHARED STV_DEFAULT"
__nv_reservedSMEM_offset_0_alias:
	.zero		0
	.zero		64


//--------------------- .nv.constant0.computeSimilarityCounts --------------------------
	.section	.nv.constant0.computeSimilarityCounts,"a",@progbits
	.sectionflags	@""
	.align	4
.nv.constant0.computeSimilarityCounts:
	.zero		928


//--------------------- SYMBOLS --------------------------

	.type		.nv.reservedSmem.offset0,@object
	.size		.nv.reservedSmem.offset0,0x4
